	.headerflags	@"EF_CUDA_TEXMODE_UNIFIED EF_CUDA_64BIT_ADDRESS EF_CUDA_ACCELERATORS EF_CUDA_SM90 EF_CUDA_VIRTUAL_SM(EF_CUDA_SM90)"
	.elftype	@"ET_EXEC"


//--------------------- .nv.info                  --------------------------
	.section	.nv.info,"",@"SHT_CUDA_INFO"
	.align	4


	//----- nvinfo : EIATTR_REGCOUNT
	.align		4
        /*0000*/ 	.byte	0x04, 0x2f
        /*0002*/ 	.short	(.L_3 - .L_2)
	.align		4
.L_2:
        /*0004*/ 	.word	index@(triton_poi_fused__native_batch_norm_legit_no_training_clone_elu_26)
        /*0008*/ 	.word	0x00000013


	//----- nvinfo : EIATTR_MIN_STACK_SIZE
	.align		4
.L_3:
        /*000c*/ 	.byte	0x04, 0x12
        /*000e*/ 	.short	(.L_5 - .L_4)
	.align		4
.L_4:
        /*0010*/ 	.word	index@(triton_poi_fused__native_batch_norm_legit_no_training_clone_elu_26)
        /*0014*/ 	.word	0x00000000


	//----- nvinfo : EIATTR_FRAME_SIZE
	.align		4
.L_5:
        /*0018*/ 	.byte	0x04, 0x11
        /*001a*/ 	.short	(.L_7 - .L_6)
	.align		4
.L_6:
        /*001c*/ 	.word	index@(triton_poi_fused__native_batch_norm_legit_no_training_clone_elu_26)
        /*0020*/ 	.word	0x00000000


	//----- nvinfo : EIATTR_MIN_STACK_SIZE
	.align		4
.L_7:
        /*0024*/ 	.byte	0x04, 0x12
        /*0026*/ 	.short	(.L_9 - .L_8)
	.align		4
.L_8:
        /*0028*/ 	.word	index@(triton_poi_fused__native_batch_norm_legit_no_training_clone_elu_26)
        /*002c*/ 	.word	0x00000000
.L_9:


//--------------------- .nv.info.triton_poi_fused__native_batch_norm_legit_no_training_clone_elu_26 --------------------------
	.section	.nv.info.triton_poi_fused__native_batch_norm_legit_no_training_clone_elu_26,"",@"SHT_CUDA_INFO"
	.sectionflags	@""
	.align	4


	//----- nvinfo : EIATTR_CUDA_API_VERSION
	.align		4
        /*0000*/ 	.byte	0x04, 0x37
        /*0002*/ 	.short	(.L_11 - .L_10)
.L_10:
        /*0004*/ 	.word	0x0000007c


	//----- nvinfo : EIATTR_KPARAM_INFO
	.align		4
.L_11:
        /*0008*/ 	.byte	0x04, 0x17
        /*000a*/ 	.short	(.L_13 - .L_12)
.L_12:
        /*000c*/ 	.word	0x00000000
        /*0010*/ 	.short	0x0006
        /*0012*/ 	.short	0x0030
        /*0014*/ 	.byte	0x00, 0xf0, 0x11, 0x00


	//----- nvinfo : EIATTR_KPARAM_INFO
	.align		4
.L_13:
        /*0018*/ 	.byte	0x04, 0x17
        /*001a*/ 	.short	(.L_15 - .L_14)
.L_14:
        /*001c*/ 	.word	0x00000000
        /*0020*/ 	.short	0x0005
        /*0022*/ 	.short	0x0028
        /*0024*/ 	.byte	0x00, 0xf4, 0x21, 0x00


	//----- nvinfo : EIATTR_KPARAM_INFO
	.align		4
.L_15:
        /*0028*/ 	.byte	0x04, 0x17
        /*002a*/ 	.short	(.L_17 - .L_16)
.L_16:
        /*002c*/ 	.word	0x00000000
        /*0030*/ 	.short	0x0004
        /*0032*/ 	.short	0x0020
        /*0034*/ 	.byte	0x00, 0xf4, 0x21, 0x00


	//----- nvinfo : EIATTR_KPARAM_INFO
	.align		4
.L_17:
        /*0038*/ 	.byte	0x04, 0x17
        /*003a*/ 	.short	(.L_19 - .L_18)
.L_18:
        /*003c*/ 	.word	0x00000000
        /*0040*/ 	.short	0x0003
        /*0042*/ 	.short	0x0018
        /*0044*/ 	.byte	0x00, 0xf4, 0x21, 0x00


	//----- nvinfo : EIATTR_KPARAM_INFO
	.align		4
.L_19:
        /*0048*/ 	.byte	0x04, 0x17
        /*004a*/ 	.short	(.L_21 - .L_20)
.L_20:
        /*004c*/ 	.word	0x00000000
        /*0050*/ 	.short	0x0002
        /*0052*/ 	.short	0x0010
        /*0054*/ 	.byte	0x00, 0xf4, 0x21, 0x00


	//----- nvinfo : EIATTR_KPARAM_INFO
	.align		4
.L_21:
        /*0058*/ 	.byte	0x04, 0x17
        /*005a*/ 	.short	(.L_23 - .L_22)
.L_22:
        /*005c*/ 	.word	0x00000000
        /*0060*/ 	.short	0x0001
        /*0062*/ 	.short	0x0008
        /*0064*/ 	.byte	0x00, 0xf4, 0x21, 0x00


	//----- nvinfo : EIATTR_KPARAM_INFO
	.align		4
.L_23:
        /*0068*/ 	.byte	0x04, 0x17
        /*006a*/ 	.short	(.L_25 - .L_24)
.L_24:
        /*006c*/ 	.word	0x00000000
        /*0070*/ 	.short	0x0000
        /*0072*/ 	.short	0x0000
        /*0074*/ 	.byte	0x00, 0xf4, 0x21, 0x00


	//----- nvinfo : EIATTR_SPARSE_MMA_MASK
	.align		4
.L_25:
        /*0078*/ 	.byte	0x03, 0x50
        /*007a*/ 	.short	0x0000


	//----- nvinfo : EIATTR_MAXREG_COUNT
	.align		4
        /*007c*/ 	.byte	0x03, 0x1b
        /*007e*/ 	.short	0x00ff


	//----- nvinfo : EIATTR_EXIT_INSTR_OFFSETS
	.align		4
        /*0080*/ 	.byte	0x04, 0x1c
        /*0082*/ 	.short	(.L_27 - .L_26)


	//   ....[0]....
.L_26:
        /*0084*/ 	.word	0x000006f0


	//----- nvinfo : EIATTR_REQNTID
	.align		4
.L_27:
        /*0088*/ 	.byte	0x04, 0x10
        /*008a*/ 	.short	(.L_29 - .L_28)
.L_28:
        /*008c*/ 	.word	0x00000100
        /*0090*/ 	.word	0x00000001
        /*0094*/ 	.word	0x00000001


	//----- nvinfo : EIATTR_CBANK_PARAM_SIZE
	.align		4
.L_29:
        /*0098*/ 	.byte	0x03, 0x19
        /*009a*/ 	.short	0x0034


	//----- nvinfo : EIATTR_PARAM_CBANK
	.align		4
        /*009c*/ 	.byte	0x04, 0x0a
        /*009e*/ 	.short	(.L_31 - .L_30)
	.align		4
.L_30:
        /*00a0*/ 	.word	index@(.nv.constant0.triton_poi_fused__native_batch_norm_legit_no_training_clone_elu_26)
        /*00a4*/ 	.short	0x0210
        /*00a6*/ 	.short	0x0034


	//----- nvinfo : EIATTR_SW_WAR
	.align		4
.L_31:
        /*00a8*/ 	.byte	0x04, 0x36
        /*00aa*/ 	.short	(.L_33 - .L_32)
.L_32:
        /*00ac*/ 	.word	0x00000008
.L_33:


//--------------------- .nv.callgraph             --------------------------
	.section	.nv.callgraph,"",@"SHT_CUDA_CALLGRAPH"
	.align	4
	.sectionentsize	8
	.align		4
        /*0000*/ 	.word	0x00000000
	.align		4
        /*0004*/ 	.word	0xffffffff
	.align		4
        /*0008*/ 	.word	0x00000000
	.align		4
        /*000c*/ 	.word	0xfffffffe
	.align		4
        /*0010*/ 	.word	0x00000000
	.align		4
        /*0014*/ 	.word	0xfffffffd
	.align		4
        /*0018*/ 	.word	0x00000000
	.align		4
        /*001c*/ 	.word	0xfffffffc


//--------------------- .nv.constant4             --------------------------
	.section	.nv.constant4,"a",@progbits
	.align	8
	.align		8
.nv.constant4:
        /*0000*/ 	.dword	_$_str
	.align		8
        /*0008*/ 	.dword	_$_str_$_2


//--------------------- .text.triton_poi_fused__native_batch_norm_legit_no_training_clone_elu_26 --------------------------
	.section	.text.triton_poi_fused__native_batch_norm_legit_no_training_clone_elu_26,"ax",@progbits
	.align	128
        .global         triton_poi_fused__native_batch_norm_legit_no_training_clone_elu_26
        .type           triton_poi_fused__native_batch_norm_legit_no_training_clone_elu_26,@function
        .size           triton_poi_fused__native_batch_norm_legit_no_training_clone_elu_26,(.L_x_1 - triton_poi_fused__native_batch_norm_legit_no_training_clone_elu_26)
        .other          triton_poi_fused__native_batch_norm_legit_no_training_clone_elu_26,@"STO_CUDA_ENTRY STV_DEFAULT"
triton_poi_fused__native_batch_norm_legit_no_training_clone_elu_26:
.text.triton_poi_fused__native_batch_norm_legit_no_training_clone_elu_26:
[----:B------:R-:W-:Y:S01]  /*0000*/  LDC R1, c[0x0][0x28] ;  /* 0x00000a00ff017b82 */ /* 0x000fe20000000800 */
[----:B------:R-:W1:Y:S07]  /*0010*/  S2R R0, SR_TID.X ;  /* 0x0000000000007919 */ /* 0x000e6e0000002100 */
[----:B------:R-:W2:Y:S01]  /*0020*/  LDC.64 R10, c[0x0][0x228] ;  /* 0x00008a00ff0a7b82 */ /* 0x000ea20000000a00 */
[----:B------:R-:W-:Y:S01]  /*0030*/  ULDC.64 UR4, c[0x0][0x208] ;  /* 0x0000820000047ab9 */ /* 0x000fe20000000a00 */
[----:B------:R-:W3:Y:S06]  /*0040*/  S2R R5, SR_CTAID.X ;  /* 0x0000000000057919 */ /* 0x000eec0000002500 */
[----:B------:R-:W4:Y:S08]  /*0050*/  LDC.64 R12, c[0x0][0x220] ;  /* 0x00008800ff0c7b82 */ /* 0x000f300000000a00 */
[----:B------:R-:W5:Y:S01]  /*0060*/  LDC.64 R6, c[0x0][0x218] ;  /* 0x00008600ff067b82 */ /* 0x000f620000000a00 */
[----:B-1----:R-:W-:-:S02]  /*0070*/  SHF.L.U32 R0, R0, 0x1, RZ ;  /* 0x0000000100007819 */ /* 0x002fc400000006ff */
[----:B---3--:R-:W-:Y:S02]  /*0080*/  SHF.R.S32.HI R3, RZ, 0x16, R5 ;  /* 0x00000016ff037819 */ /* 0x008fe40000011405 */
[----:B------:R-:W-:Y:S02]  /*0090*/  LOP3.LUT R0, R0, 0x1fe, RZ, 0xc0, !PT ;  /* 0x000001fe00007812 */ /* 0x000fe400078ec0ff */
[----:B------:R-:W-:Y:S02]  /*00a0*/  SGXT R3, R3, 0x1 ;  /* 0x000000010303781a */ /* 0x000fe40000000200 */
[----:B------:R-:W-:Y:S02]  /*00b0*/  LEA R0, R5, R0, 0x9 ;  /* 0x0000000005007211 */ /* 0x000fe400078e48ff */
[----:B------:R-:W1:Y:S02]  /*00c0*/  LDC.64 R4, c[0x0][0x230] ;  /* 0x00008c00ff047b82 */ /* 0x000e640000000a00 */
[----:B------:R-:W-:-:S04]  /*00d0*/  LEA.HI R3, R3, R0, RZ, 0x8 ;  /* 0x0000000003037211 */ /* 0x000fc800078f40ff */
[----:B------:R-:W-:-:S04]  /*00e0*/  SHF.R.S32.HI R3, RZ, 0x8, R3 ;  /* 0x00000008ff037819 */ /* 0x000fc80000011403 */
[----:B------:R-:W-:-:S04]  /*00f0*/  LEA.HI R2, R3, R3, RZ, 0x8 ;  /* 0x0000000303027211 */ /* 0x000fc800078f40ff */
[----:B------:R-:W-:-:S04]  /*0100*/  LOP3.LUT R2, R2, 0xffffff00, RZ, 0xc0, !PT ;  /* 0xffffff0002027812 */ /* 0x000fc800078ec0ff */
[----:B------:R-:W-:-:S05]  /*0110*/  IADD3 R9, R3, -R2, RZ ;  /* 0x8000000203097210 */ /* 0x000fca0007ffe0ff */
[----:B--2---:R-:W-:-:S05]  /*0120*/  IMAD.WIDE R10, R9, 0x4, R10 ;  /* 0x00000004090a7825 */ /* 0x004fca00078e020a */
[----:B------:R4:W2:Y:S01]  /*0130*/  LDG.E.EL R8, desc[UR4][R10.64] ;  /* 0x000000040a087981 */ /* 0x0008a2000c2e1900 */
[----:B------:R-:W-:-:S04]  /*0140*/  SHF.R.S32.HI R3, RZ, 0x1f, R0 ;  /* 0x0000001fff037819 */ /* 0x000fc80000011400 */
[-C--:B------:R-:W-:Y:S02]  /*0150*/  LEA.HI R14, R3, R0.reuse, RZ, 0x10 ;  /* 0x00000000030e7211 */ /* 0x080fe400078f80ff */
[----:B------:R-:W3:Y:S02]  /*0160*/  LDC.64 R2, c[0x0][0x238] ;  /* 0x00008e00ff027b82 */ /* 0x000ee40000000a00 */
[C---:B------:R-:W-:Y:S01]  /*0170*/  SHF.L.U32 R16, R14.reuse, 0x1, RZ ;  /* 0x000000010e107819 */ /* 0x040fe200000006ff */
[C---:B----4-:R-:W-:Y:S01]  /*0180*/  IMAD.WIDE R10, R9.reuse, 0x4, R12 ;  /* 0x00000004090a7825 */ /* 0x050fe200078e020c */
[----:B------:R-:W-:Y:S02]  /*0190*/  LOP3.LUT R15, R14, 0xffff0000, RZ, 0xc0, !PT ;  /* 0xffff00000e0f7812 */ /* 0x000fe400078ec0ff */
[----:B------:R-:W-:Y:S01]  /*01a0*/  LOP3.LUT R16, R16, 0xfffe0000, RZ, 0xc0, !PT ;  /* 0xfffe000010107812 */ /* 0x000fe200078ec0ff */
[----:B-1----:R-:W-:Y:S02]  /*01b0*/  IMAD.WIDE R4, R9, 0x4, R4 ;  /* 0x0000000409047825 */ /* 0x002fe400078e0204 */
[----:B------:R-:W4:Y:S01]  /*01c0*/  LDG.E.EL R10, desc[UR4][R10.64] ;  /* 0x000000040a0a7981 */ /* 0x000f22000c2e1900 */
[----:B------:R-:W-:-:S03]  /*01d0*/  IADD3 R15, R16, R0, -R15 ;  /* 0x00000000100f7210 */ /* 0x000fc60007ffe80f */
[----:B------:R-:W4:Y:S01]  /*01e0*/  LDG.E.EL R4, desc[UR4][R4.64] ;  /* 0x0000000404047981 */ /* 0x000f22000c2e1900 */
[----:B------:R-:W-:-:S05]  /*01f0*/  IADD3 R15, R15, 0x10000, RZ ;  /* 0x000100000f0f7810 */ /* 0x000fca0007ffe0ff */
[----:B-----5:R-:W-:-:S06]  /*0200*/  IMAD.WIDE R6, R15, 0x4, R6 ;  /* 0x000000040f067825 */ /* 0x020fcc00078e0206 */
[----:B------:R-:W4:Y:S01]  /*0210*/  LDG.E.64 R6, desc[UR4][R6.64] ;  /* 0x0000000406067981 */ /* 0x000f22000c1e1b00 */
[----:B---3--:R-:W-:-:S06]  /*0220*/  IMAD.WIDE R2, R9, 0x4, R2 ;  /* 0x0000000409027825 */ /* 0x008fcc00078e0202 */
[----:B------:R1:W3:Y:S01]  /*0230*/  LDG.E.EL R3, desc[UR4][R2.64] ;  /* 0x0000000402037981 */ /* 0x0002e2000c2e1900 */
[----:B------:R-:W-:Y:S01]  /*0240*/  HFMA2.MMA R12, -RZ, RZ, 1.625, 0 ;  /* 0x3e800000ff0c7435 */ /* 0x000fe200000001ff */
[----:B--2---:R-:W-:-:S04]  /*0250*/  FADD R8, R8, 9.9999997473787516356e-05 ;  /* 0x38d1b71708087421 */ /* 0x004fc80000000000 */
[----:B------:R-:W2:Y:S02]  /*0260*/  MUFU.SQRT R9, R8 ;  /* 0x0000000800097308 */ /* 0x000ea40000002000 */
[C---:B--2---:R-:W-:Y:S02]  /*0270*/  FSETP.GT.AND P0, PT, R9.reuse, 8.50705917302346158658e+37, PT ;  /* 0x7e8000000900780b */ /* 0x044fe40003f04000 */
[----:B------:R-:W-:-:S11]  /*0280*/  FSETP.GEU.AND P1, PT, R9, 1.175494350822287508e-38, PT ;  /* 0x008000000900780b */ /* 0x000fd60003f2e000 */
[----:B------:R-:W-:-:S04]  /*0290*/  @P0 FMUL R9, R9, 0.25 ;  /* 0x3e80000009090820 */ /* 0x000fc80000400000 */
[----:B------:R-:W-:-:S06]  /*02a0*/  @!P1 FMUL R9, R9, 16777216 ;  /* 0x4b80000009099820 */ /* 0x000fcc0000400000 */
[----:B------:R-:W2:Y:S01]  /*02b0*/  MUFU.RCP R9, R9 ;  /* 0x0000000900097308 */ /* 0x000ea20000001000 */
[----:B------:R-:W-:Y:S01]  /*02c0*/  FSEL R12, R12, 1, P0 ;  /* 0x3f8000000c0c7808 */ /* 0x000fe20000000000 */
[----:B----4-:R-:W-:-:S04]  /*02d0*/  FADD R6, R6, -R10 ;  /* 0x8000000a06067221 */ /* 0x010fc80000000000 */
[----:B------:R-:W-:Y:S01]  /*02e0*/  @!P1 FMUL R12, R12, 16777216 ;  /* 0x4b8000000c0c9820 */ /* 0x000fe20000400000 */
[----:B------:R-:W-:-:S03]  /*02f0*/  FADD R7, R7, -R10 ;  /* 0x8000000a07077221 */ /* 0x000fc60000000000 */
[----:B--2---:R-:W-:-:S04]  /*0300*/  FMUL R12, R9, R12 ;  /* 0x0000000c090c7220 */ /* 0x004fc80000400000 */
[-C--:B-1----:R-:W-:Y:S01]  /*0310*/  FMUL R2, R6, R12.reuse ;  /* 0x0000000c06027220 */ /* 0x082fe20000400000 */
[----:B------:R-:W-:-:S03]  /*0320*/  FMUL R12, R7, R12 ;  /* 0x0000000c070c7220 */ /* 0x000fc60000400000 */
[C-C-:B---3--:R-:W-:Y:S01]  /*0330*/  FFMA R2, R4.reuse, R2, R3.reuse ;  /* 0x0000000204027223 */ /* 0x148fe20000000003 */
[----:B------:R-:W-:-:S03]  /*0340*/  FFMA R3, R4, R12, R3 ;  /* 0x0000000c04037223 */ /* 0x000fc60000000003 */
[----:B------:R-:W-:Y:S01]  /*0350*/  FMUL R5, R2, 1.4426950216293334961 ;  /* 0x3fb8aa3b02057820 */ /* 0x000fe20000400000 */
[----:B------:R-:W-:-:S05]  /*0360*/  FMUL R6, R3, 1.4426950216293334961 ;  /* 0x3fb8aa3b03067820 */ /* 0x000fca0000400000 */
[----:B------:R-:W1:Y:S01]  /*0370*/  FRND R5, R5 ;  /* 0x0000000500057307 */ /* 0x000e620000201000 */
[----:B------:R-:W-:Y:S01]  /*0380*/  FADD.FTZ R4, |R2|, -RZ ;  /* 0x800000ff02047221 */ /* 0x000fe20000010200 */
[----:B------:R-:W-:-:S06]  /*0390*/  FADD.FTZ R7, |R3|, -RZ ;  /* 0x800000ff03077221 */ /* 0x000fcc0000010200 */
[----:B------:R-:W2:Y:S01]  /*03a0*/  FRND R6, R6 ;  /* 0x0000000600067307 */ /* 0x000ea20000201000 */
[----:B------:R-:W-:Y:S02]  /*03b0*/  FSETP.GEU.AND P0, PT, R4, 0.40999999642372131348, PT ;  /* 0x3ed1eb850400780b */ /* 0x000fe40003f0e000 */
[----:B------:R-:W-:Y:S02]  /*03c0*/  FSETP.GEU.AND P1, PT, R7, 0.40999999642372131348, PT ;  /* 0x3ed1eb850700780b */ /* 0x000fe40003f2e000 */
[----:B-1----:R-:W-:Y:S02]  /*03d0*/  FSEL R7, R5, RZ, P0 ;  /* 0x000000ff05077208 */ /* 0x002fe40000000000 */
[----:B--2---:R-:W-:-:S03]  /*03e0*/  FSEL R8, R6, RZ, P1 ;  /* 0x000000ff06087208 */ /* 0x004fc60000800000 */
[C---:B------:R-:W-:Y:S01]  /*03f0*/  FFMA.FTZ R10, -R7.reuse, 0.693145751953125, R2 ;  /* 0x3f317200070a7823 */ /* 0x040fe20000010102 */
[C---:B------:R-:W-:Y:S01]  /*0400*/  FSETP.NEU.AND P4, PT, R7.reuse, 128, PT ;  /* 0x430000000700780b */ /* 0x040fe20003f8d000 */
[C---:B------:R-:W-:Y:S01]  /*0410*/  FFMA.FTZ R5, -R8.reuse, 0.693145751953125, R3 ;  /* 0x3f31720008057823 */ /* 0x040fe20000010103 */
[----:B------:R-:W-:Y:S01]  /*0420*/  MOV R9, 0x3ab5ebe6 ;  /* 0x3ab5ebe600097802 */ /* 0x000fe20000000f00 */
[C---:B------:R-:W-:Y:S02]  /*0430*/  FFMA.FTZ R10, -R7.reuse, 1.428606765330187045e-06, R10 ;  /* 0x35bfbe8e070a7823 */ /* 0x040fe4000001010a */
[----:B------:R-:W-:Y:S01]  /*0440*/  FFMA.FTZ R6, -R8, 1.428606765330187045e-06, R5 ;  /* 0x35bfbe8e08067823 */ /* 0x000fe20000010105 */
[----:B------:R-:W-:Y:S01]  /*0450*/  FSEL R4, R7, 127, P4 ;  /* 0x42fe000007047808 */ /* 0x000fe20002000000 */
[-C--:B------:R-:W-:Y:S01]  /*0460*/  FFMA.FTZ R7, R10, R9.reuse, 0.0083824126049876213074 ;  /* 0x3c0956630a077423 */ /* 0x080fe20000010009 */
[----:B------:R-:W-:Y:S01]  /*0470*/  FSETP.NEU.AND P2, PT, R8, 128, PT ;  /* 0x430000000800780b */ /* 0x000fe20003f4d000 */
[----:B------:R-:W-:-:S02]  /*0480*/  FFMA.FTZ R9, R6, R9, 0.0083824126049876213074 ;  /* 0x3c09566306097423 */ /* 0x000fc40000010009 */
[----:B------:R-:W-:Y:S01]  /*0490*/  FFMA.FTZ R7, R10, R7, 0.041667830199003219604 ;  /* 0x3d2aabe30a077423 */ /* 0x000fe20000010007 */
[----:B------:R-:W-:Y:S01]  /*04a0*/  FSEL R8, R8, 127, P2 ;  /* 0x42fe000008087808 */ /* 0x000fe20001000000 */
[----:B------:R-:W-:Y:S01]  /*04b0*/  FFMA.FTZ R11, R6, R9, 0.041667830199003219604 ;  /* 0x3d2aabe3060b7423 */ /* 0x000fe20000010009 */
[----:B------:R-:W1:Y:S01]  /*04c0*/  MUFU.EX2 R5, R4 ;  /* 0x0000000400057308 */ /* 0x000e620000000800 */
[----:B------:R-:W-:Y:S02]  /*04d0*/  FFMA.FTZ R7, R10, R7, 0.16666397452354431152 ;  /* 0x3e2aa9f60a077423 */ /* 0x000fe40000010007 */
[----:B------:R-:W-:-:S05]  /*04e0*/  FFMA.FTZ R11, R6, R11, 0.16666397452354431152 ;  /* 0x3e2aa9f6060b7423 */ /* 0x000fca000001000b */
[----:B------:R-:W2:Y:S01]  /*04f0*/  MUFU.EX2 R9, R8 ;  /* 0x0000000800097308 */ /* 0x000ea20000000800 */
[----:B------:R-:W-:Y:S01]  /*0500*/  FFMA.FTZ R7, R10, R7, 0.49999994039535522461 ;  /* 0x3efffffe0a077423 */ /* 0x000fe20000010007 */
[----:B------:R-:W-:-:S03]  /*0510*/  FFMA.FTZ R11, R6, R11, 0.49999994039535522461 ;  /* 0x3efffffe060b7423 */ /* 0x000fc6000001000b */
[----:B------:R-:W-:Y:S01]  /*0520*/  FMUL R7, R10, R7 ;  /* 0x000000070a077220 */ /* 0x000fe20000400000 */
[----:B------:R-:W-:-:S03]  /*0530*/  FMUL R11, R6, R11 ;  /* 0x0000000b060b7220 */ /* 0x000fc60000400000 */
[----:B------:R-:W-:Y:S01]  /*0540*/  FFMA.FTZ R10, R10, R7, R10 ;  /* 0x000000070a0a7223 */ /* 0x000fe2000001000a */
[----:B------:R-:W-:Y:S02]  /*0550*/  FFMA.FTZ R14, R6, R11, R6 ;  /* 0x0000000b060e7223 */ /* 0x000fe40000010006 */
[----:B------:R-:W3:Y:S01]  /*0560*/  LDC.64 R6, c[0x0][0x210] ;  /* 0x00008400ff067b82 */ /* 0x000ee20000000a00 */
[----:B-1----:R-:W-:Y:S01]  /*0570*/  FADD R12, R5, -1 ;  /* 0xbf800000050c7421 */ /* 0x002fe20000000000 */
[----:B--2---:R-:W-:Y:S01]  /*0580*/  FADD R16, R9, -1 ;  /* 0xbf80000009107421 */ /* 0x004fe20000000000 */
[----:B------:R-:W-:Y:S02]  /*0590*/  FSETP.NEU.AND P1, PT, R2, RZ, PT ;  /* 0x000000ff0200720b */ /* 0x000fe40003f2d000 */
[----:B------:R-:W-:Y:S01]  /*05a0*/  FFMA.FTZ R5, R5, R10, R12 ;  /* 0x0000000a05057223 */ /* 0x000fe2000001000c */
[----:B------:R-:W-:Y:S01]  /*05b0*/  FSETP.NEU.AND P0, PT, R3, RZ, PT ;  /* 0x000000ff0300720b */ /* 0x000fe20003f0d000 */
[----:B------:R-:W-:Y:S01]  /*05c0*/  FFMA.FTZ R9, R9, R14, R16 ;  /* 0x0000000e09097223 */ /* 0x000fe20000010010 */
[----:B------:R-:W-:Y:S01]  /*05d0*/  FSETP.GT.AND P3, PT, R8, 128, PT ;  /* 0x430000000800780b */ /* 0x000fe20003f64000 */
[----:B------:R-:W-:-:S02]  /*05e0*/  @!P4 FADD R5, R5, R5 ;  /* 0x000000050505c221 */ /* 0x000fc40000000000 */
[----:B------:R-:W-:Y:S01]  /*05f0*/  @!P2 FADD R9, R9, R9 ;  /* 0x000000090909a221 */ /* 0x000fe20000000000 */
[----:B------:R-:W-:Y:S02]  /*0600*/  FSETP.GT.AND P4, PT, R4, 128, PT ;  /* 0x430000000400780b */ /* 0x000fe40003f84000 */
[----:B------:R-:W-:Y:S02]  /*0610*/  FSETP.GEU.AND P2, PT, R8, -25, PT ;  /* 0xc1c800000800780b */ /* 0x000fe40003f4e000 */
[----:B------:R-:W-:Y:S02]  /*0620*/  FSEL R8, R9, +INF , !P3 ;  /* 0x7f80000009087808 */ /* 0x000fe40005800000 */
[----:B------:R-:W-:Y:S02]  /*0630*/  FSETP.GEU.AND P3, PT, R4, -25, PT ;  /* 0xc1c800000400780b */ /* 0x000fe40003f6e000 */
[----:B------:R-:W-:Y:S01]  /*0640*/  FSEL R5, R5, +INF , !P4 ;  /* 0x7f80000005057808 */ /* 0x000fe20006000000 */
[----:B------:R-:W-:Y:S01]  /*0650*/  FADD R9, R2, R2 ;  /* 0x0000000202097221 */ /* 0x000fe20000000000 */
[----:B------:R-:W-:Y:S01]  /*0660*/  FSEL R8, R8, -1, P2 ;  /* 0xbf80000008087808 */ /* 0x000fe20001000000 */
[----:B------:R-:W-:Y:S01]  /*0670*/  @!P0 FADD R8, R3, R3 ;  /* 0x0000000303088221 */ /* 0x000fe20000000000 */
[----:B------:R-:W-:-:S02]  /*0680*/  @P1 FSEL R9, R5, -1, P3 ;  /* 0xbf80000005091808 */ /* 0x000fc40001800000 */
[----:B------:R-:W-:Y:S02]  /*0690*/  FSETP.GT.AND P1, PT, R2, RZ, PT ;  /* 0x000000ff0200720b */ /* 0x000fe40003f24000 */
[C---:B------:R-:W-:Y:S01]  /*06a0*/  FSETP.GT.AND P0, PT, R3.reuse, RZ, PT ;  /* 0x000000ff0300720b */ /* 0x040fe20003f04000 */
[----:B---3--:R-:W-:Y:S01]  /*06b0*/  IMAD.WIDE R6, R0, 0x4, R6 ;  /* 0x0000000400067825 */ /* 0x008fe200078e0206 */
[----:B------:R-:W-:Y:S02]  /*06c0*/  FSEL R2, R2, R9, P1 ;  /* 0x0000000902027208 */ /* 0x000fe40000800000 */
[----:B------:R-:W-:-:S05]  /*06d0*/  FSEL R3, R3, R8, P0 ;  /* 0x0000000803037208 */ /* 0x000fca0000000000 */
[----:B------:R-:W-:Y:S01]  /*06e0*/  STG.E.64 desc[UR4][R6.64], R2 ;  /* 0x0000000206007986 */ /* 0x000fe2000c101b04 */
[----:B------:R-:W-:Y:S05]  /*06f0*/  EXIT ;  /* 0x000000000000794d */ /* 0x000fea0003800000 */
.L_x_0:
[----:B------:R-:W-:-:S00]  /*0700*/  BRA `(.L_x_0) ;  /* 0xfffffffc00fc7947 */ /* 0x000fc0000383ffff */
[----:B------:R-:W-:-:S00]  /*0710*/  NOP ;  /* 0x0000000000007918 */ /* 0x000fc00000000000 */
        /* <DEDUP_REMOVED lines=14> */
.L_x_1:


//--------------------- .nv.global.init           --------------------------
	.section	.nv.global.init,"aw",@progbits
.nv.global.init:
	.type		_$_str,@object
	.size		_$_str,(_$_str_$_2 - _$_str)
_$_str:
        /*0000*/ 	.byte	0x5f, 0x5f, 0x43, 0x55, 0x44, 0x41, 0x5f, 0x46, 0x54, 0x5a, 0x00
	.type		_$_str_$_2,@object
	.size		_$_str_$_2,(.L_1 - _$_str_$_2)
_$_str_$_2:
        /*000b*/ 	.byte	0x5f, 0x5f, 0x43, 0x55, 0x44, 0x41, 0x5f, 0x50, 0x52, 0x45, 0x43, 0x5f, 0x53, 0x51, 0x52, 0x54
        /*001b*/ 	.byte	0x00
.L_1:


//--------------------- .nv.constant0.triton_poi_fused__native_batch_norm_legit_no_training_clone_elu_26 --------------------------
	.section	.nv.constant0.triton_poi_fused__native_batch_norm_legit_no_training_clone_elu_26,"a",@progbits
	.sectionflags	@""
	.align	4
.nv.constant0.triton_poi_fused__native_batch_norm_legit_no_training_clone_elu_26:
	.zero		580
